//
// Generated by NVIDIA NVVM Compiler
//
// Compiler Build ID: CL-36424714
// Cuda compilation tools, release 13.0, V13.0.88
// Based on NVVM 20.0.0
//

.version 9.0
.target sm_100
.address_size 64

	// .globl	_Z7examplePPi

.visible .entry _Z7examplePPi(
	.param .u64 .ptr .align 1 _Z7examplePPi_param_0
)
{
	.reg .b32 	%r<6>;
	.reg .b64 	%rd<14>;

	ld.param.u64 	%rd1, [_Z7examplePPi_param_0];
	cvta.to.global.u64 	%rd2, %rd1;
	mov.u32 	%r1, %tid.x;
	mov.u32 	%r2, %ctaid.x;
	mov.u32 	%r3, %ntid.x;
	mul.lo.s32 	%r4, %r2, %r3;
	add.s32 	%r5, %r4, %r1;
	mul.wide.u32 	%rd3, %r1, 8;
	add.s64 	%rd4, %rd2, %rd3;
	ld.global.u64 	%rd5, [%rd4];
	cvta.to.global.u64 	%rd6, %rd5;
	st.global.u32 	[%rd6], %r1;
	mul.wide.u32 	%rd7, %r4, 8;
	add.s64 	%rd8, %rd2, %rd7;
	ld.global.u64 	%rd9, [%rd8];
	cvta.to.global.u64 	%rd10, %rd9;
	st.global.u32 	[%rd10], %r4;
	add.s64 	%rd11, %rd8, %rd3;
	ld.global.u64 	%rd12, [%rd11];
	cvta.to.global.u64 	%rd13, %rd12;
	st.global.u32 	[%rd13], %r5;
	ret;

}


// ===== COMPILED SASS (sm_100) =====

	.target	sm_100

	.elftype	@"ET_EXEC"


//--------------------- .note.nv.tkinfo           --------------------------
	.section	.note.nv.tkinfo,"",@"SHT_NOTE"
	.sectionflags	@"SHF_NOTE_NV_TKINFO"
	.tkinfo
        /*0018*/ 	.word	0x00000002
        /*0030*/ 	.string	""
        /*0030*/ 	.string	"ptxas"
        /*0030*/ 	.string	"Cuda compilation tools, release 13.0, V13.0.88"
        /*0030*/ 	.string	"Build cuda_13.0.r13.0/compiler.36424714_0"
        /*0030*/ 	.string	"-arch sm_100 -m 64 "



//--------------------- .note.nv.cuinfo           --------------------------
	.section	.note.nv.cuinfo,"",@"SHT_NOTE"
	.sectionflags	@"SHF_NOTE_NV_CUINFO"
        /*0018*/ 	.short	0x0002
        /*001a*/ 	.short	0x0064
        /*001c*/ 	.short	0x0082
	.zero		2


//--------------------- .nv.info                  --------------------------
	.section	.nv.info,"",@"SHT_CUDA_INFO"
	.align	4


	//----- nvinfo : EIATTR_REGCOUNT
	.align		4
        /*0000*/ 	.byte	0x04, 0x2f
        /*0002*/ 	.short	(.L_1 - .L_0)
	.align		4
.L_0:
        /*0004*/ 	.word	index@(_Z7examplePPi)
        /*0008*/ 	.word	0x00000012


	//----- nvinfo : EIATTR_FRAME_SIZE
	.align		4
.L_1:
        /*000c*/ 	.byte	0x04, 0x11
        /*000e*/ 	.short	(.L_3 - .L_2)
	.align		4
.L_2:
        /*0010*/ 	.word	index@(_Z7examplePPi)
        /*0014*/ 	.word	0x00000000


	//----- nvinfo : EIATTR_MIN_STACK_SIZE
	.align		4
.L_3:
        /*0018*/ 	.byte	0x04, 0x12
        /*001a*/ 	.short	(.L_5 - .L_4)
	.align		4
.L_4:
        /*001c*/ 	.word	index@(_Z7examplePPi)
        /*0020*/ 	.word	0x00000000
.L_5:


//--------------------- .nv.compat                --------------------------
	.section	.nv.compat,"",@"SHT_CUDA_COMPAT_INFO"
	.align	4
        /*0000*/ 	.byte	0x02, 0x09, 0x00, 0x00, 0x02, 0x02, 0x01, 0x00, 0x02, 0x05, 0x05, 0x00, 0x03, 0x07, 0x01, 0x01
        /*0010*/ 	.byte	0x02, 0x03, 0x00, 0x00, 0x02, 0x06, 0x01, 0x00, 0x04, 0x0b, 0x08, 0x00, 0x09, 0x00, 0x00, 0x00
        /*0020*/ 	.byte	0x00, 0x00, 0x00, 0x00


//--------------------- .nv.info._Z7examplePPi    --------------------------
	.section	.nv.info._Z7examplePPi,"",@"SHT_CUDA_INFO"
	.sectionflags	@""
	.align	4


	//----- nvinfo : EIATTR_CUDA_API_VERSION
	.align		4
        /*0000*/ 	.byte	0x04, 0x37
        /*0002*/ 	.short	(.L_7 - .L_6)
.L_6:
        /*0004*/ 	.word	0x00000082


	//----- nvinfo : EIATTR_KPARAM_INFO
	.align		4
.L_7:
        /*0008*/ 	.byte	0x04, 0x17
        /*000a*/ 	.short	(.L_9 - .L_8)
.L_8:
        /*000c*/ 	.word	0x00000000
        /*0010*/ 	.short	0x0000
        /*0012*/ 	.short	0x0000
        /*0014*/ 	.byte	0x00, 0xf5, 0x21, 0x00


	//----- nvinfo : EIATTR_SPARSE_MMA_MASK
	.align		4
.L_9:
        /*0018*/ 	.byte	0x03, 0x50
        /*001a*/ 	.short	0x0000


	//----- nvinfo : EIATTR_MAXREG_COUNT
	.align		4
        /*001c*/ 	.byte	0x03, 0x1b
        /*001e*/ 	.short	0x00ff


	//----- nvinfo : EIATTR_MERCURY_ISA_VERSION
	.align		4
        /*0020*/ 	.byte	0x03, 0x5f
        /*0022*/ 	.short	0x0101


	//----- nvinfo : EIATTR_VRC_CTA_INIT_COUNT
	.align		4
        /*0024*/ 	.byte	0x02, 0x4a
	.zero		1
	.zero		1


	//----- nvinfo : EIATTR_EXIT_INSTR_OFFSETS
	.align		4
        /*0028*/ 	.byte	0x04, 0x1c
        /*002a*/ 	.short	(.L_11 - .L_10)


	//   ....[0]....
.L_10:
        /*002c*/ 	.word	0x00000110


	//----- nvinfo : EIATTR_CBANK_PARAM_SIZE
	.align		4
.L_11:
        /*0030*/ 	.byte	0x03, 0x19
        /*0032*/ 	.short	0x0008


	//----- nvinfo : EIATTR_PARAM_CBANK
	.align		4
        /*0034*/ 	.byte	0x04, 0x0a
        /*0036*/ 	.short	(.L_13 - .L_12)
	.align		4
.L_12:
        /*0038*/ 	.word	index@(.nv.constant0._Z7examplePPi)
        /*003c*/ 	.short	0x0380
        /*003e*/ 	.short	0x0008


	//----- nvinfo : EIATTR_SW_WAR
	.align		4
.L_13:
        /*0040*/ 	.byte	0x04, 0x36
        /*0042*/ 	.short	(.L_15 - .L_14)
.L_14:
        /*0044*/ 	.word	0x00000008
.L_15:


//--------------------- .nv.callgraph             --------------------------
	.section	.nv.callgraph,"",@"SHT_CUDA_CALLGRAPH"
	.align	4
	.sectionentsize	8
	.align		4
        /*0000*/ 	.word	0x00000000
	.align		4
        /*0004*/ 	.word	0xffffffff
	.align		4
        /*0008*/ 	.word	0x00000000
	.align		4
        /*000c*/ 	.word	0xfffffffe
	.align		4
        /*0010*/ 	.word	0x00000000
	.align		4
        /*0014*/ 	.word	0xfffffffd
	.align		4
        /*0018*/ 	.word	0x00000000
	.align		4
        /*001c*/ 	.word	0xfffffffc


//--------------------- .text._Z7examplePPi       --------------------------
	.section	.text._Z7examplePPi,"ax",@progbits
	.align	128
        .global         _Z7examplePPi
        .type           _Z7examplePPi,@function
        .size           _Z7examplePPi,(.L_x_1 - _Z7examplePPi)
        .other          _Z7examplePPi,@"STO_CUDA_ENTRY STV_DEFAULT"
_Z7examplePPi:
.text._Z7examplePPi:
[----:B------:R-:W-:Y:S01]  /*0000*/  LDC R1, c[0x0][0x37c] ;  /* 0x0000df00ff017b82 */ /* 0x000fe20000000800 */
[----:B------:R-:W0:Y:S07]  /*0010*/  S2R R15, SR_TID.X ;  /* 0x00000000000f7919 */ /* 0x000e2e0000002100 */
[----:B------:R-:W0:Y:S01]  /*0020*/  LDC.64 R4, c[0x0][0x380] ;  /* 0x0000e000ff047b82 */ /* 0x000e220000000a00 */
[----:B------:R-:W1:Y:S01]  /*0030*/  LDCU.64 UR4, c[0x0][0x358] ;  /* 0x00006b00ff0477ac */ /* 0x000e620008000a00 */
[----:B0-----:R-:W-:-:S06]  /*0040*/  IMAD.WIDE.U32 R2, R15, 0x8, R4 ;  /* 0x000000080f027825 */ /* 0x001fcc00078e0004 */
[----:B-1----:R-:W2:Y:S01]  /*0050*/  LDG.E.64 R2, desc[UR4][R2.64] ;  /* 0x0000000402027981 */ /* 0x002ea2000c1e1b00 */
[----:B------:R-:W0:Y:S08]  /*0060*/  S2UR UR6, SR_CTAID.X ;  /* 0x00000000000679c3 */ /* 0x000e300000002500 */
[----:B------:R-:W0:Y:S02]  /*0070*/  LDC R11, c[0x0][0x360] ;  /* 0x0000d800ff0b7b82 */ /* 0x000e240000000800 */
[----:B0-----:R-:W-:-:S04]  /*0080*/  IMAD R11, R11, UR6, RZ ;  /* 0x000000060b0b7c24 */ /* 0x001fc8000f8e02ff */
[----:B------:R-:W-:Y:S01]  /*0090*/  IMAD.WIDE.U32 R4, R11, 0x8, R4 ;  /* 0x000000080b047825 */ /* 0x000fe200078e0004 */
[----:B--2---:R-:W-:Y:S04]  /*00a0*/  STG.E desc[UR4][R2.64], R15 ;  /* 0x0000000f02007986 */ /* 0x004fe8000c101904 */
[----:B------:R-:W2:Y:S01]  /*00b0*/  LDG.E.64 R6, desc[UR4][R4.64] ;  /* 0x0000000404067981 */ /* 0x000ea2000c1e1b00 */
[----:B------:R-:W-:Y:S01]  /*00c0*/  IMAD.WIDE.U32 R8, R15, 0x8, R4 ;  /* 0x000000080f087825 */ /* 0x000fe200078e0004 */
[----:B------:R-:W-:Y:S02]  /*00d0*/  IADD3 R13, PT, PT, R11, R15, RZ ;  /* 0x0000000f0b0d7210 */ /* 0x000fe40007ffe0ff */
[----:B--2---:R-:W-:Y:S04]  /*00e0*/  STG.E desc[UR4][R6.64], R11 ;  /* 0x0000000b06007986 */ /* 0x004fe8000c101904 */
[----:B------:R-:W2:Y:S04]  /*00f0*/  LDG.E.64 R8, desc[UR4][R8.64] ;  /* 0x0000000408087981 */ /* 0x000ea8000c1e1b00 */
[----:B--2---:R-:W-:Y:S01]  /*0100*/  STG.E desc[UR4][R8.64], R13 ;  /* 0x0000000d08007986 */ /* 0x004fe2000c101904 */
[----:B------:R-:W-:Y:S05]  /*0110*/  EXIT ;  /* 0x000000000000794d */ /* 0x000fea0003800000 */
.L_x_0:
[----:B------:R-:W-:-:S00]  /*0120*/  BRA `(.L_x_0) ;  /* 0xfffffffc00fc7947 */ /* 0x000fc0000383ffff */
[----:B------:R-:W-:-:S00]  /*0130*/  NOP ;  /* 0x0000000000007918 */ /* 0x000fc00000000000 */
        /* <DEDUP_REMOVED lines=12> */
.L_x_1:


//--------------------- .nv.shared.reserved.0     --------------------------
	.section	.nv.shared.reserved.0,"aw",@nobits
	.weak		__nv_reservedSMEM_offset_0_alias
	.size		__nv_reservedSMEM_offset_0_alias, 0, 64
	.other		__nv_reservedSMEM_offset_0_alias,@"STO_CUDA_RESERVED_SHARED STV_DEFAULT"
__nv_reservedSMEM_offset_0_alias:
	.zero		0
	.zero		64


//--------------------- .nv.constant0._Z7examplePPi --------------------------
	.section	.nv.constant0._Z7examplePPi,"a",@progbits
	.sectionflags	@""
	.align	4
.nv.constant0._Z7examplePPi:
	.zero		904


//--------------------- SYMBOLS --------------------------

	.type		.nv.reservedSmem.offset0,@object
	.size		.nv.reservedSmem.offset0,0x4
